//
// Generated by NVIDIA NVVM Compiler
//
// Compiler Build ID: CL-36424714
// Cuda compilation tools, release 13.0, V13.0.88
// Based on NVVM 20.0.0
//

.version 9.0
.target sm_100
.address_size 64

	// .globl	_Z5gInitPf
// _ZZ7gScalarPfS_S_E5cache has been demoted

.visible .entry _Z5gInitPf(
	.param .u64 .ptr .align 1 _Z5gInitPf_param_0
)
{
	.reg .b32 	%r<5>;
	.reg .b32 	%f<2>;
	.reg .b64 	%rd<5>;

	ld.param.u64 	%rd1, [_Z5gInitPf_param_0];
	cvta.to.global.u64 	%rd2, %rd1;
	mov.u32 	%r1, %tid.x;
	mov.u32 	%r2, %ctaid.x;
	mov.u32 	%r3, %ntid.x;
	mad.lo.s32 	%r4, %r2, %r3, %r1;
	cvt.rn.f32.u32 	%f1, %r4;
	mul.wide.u32 	%rd3, %r4, 4;
	add.s64 	%rd4, %rd2, %rd3;
	st.global.f32 	[%rd4], %f1;
	ret;

}
	// .globl	_Z7gScalarPfS_S_
.visible .entry _Z7gScalarPfS_S_(
	.param .u64 .ptr .align 1 _Z7gScalarPfS_S__param_0,
	.param .u64 .ptr .align 1 _Z7gScalarPfS_S__param_1,
	.param .u64 .ptr .align 1 _Z7gScalarPfS_S__param_2
)
{
	.reg .pred 	%p<5>;
	.reg .b32 	%r<13>;
	.reg .b32 	%f<10>;
	.reg .b64 	%rd<12>;
	// demoted variable
	.shared .align 4 .b8 _ZZ7gScalarPfS_S_E5cache[4];
	ld.param.u64 	%rd2, [_Z7gScalarPfS_S__param_0];
	ld.param.u64 	%rd3, [_Z7gScalarPfS_S__param_1];
	ld.param.u64 	%rd1, [_Z7gScalarPfS_S__param_2];
	cvta.to.global.u64 	%rd4, %rd3;
	cvta.to.global.u64 	%rd5, %rd2;
	mov.u32 	%r1, %tid.x;
	mov.u32 	%r12, %ntid.x;
	mov.u32 	%r3, %ctaid.x;
	mad.lo.s32 	%r7, %r12, %r3, %r1;
	mul.wide.u32 	%rd6, %r7, 4;
	add.s64 	%rd7, %rd5, %rd6;
	ld.global.f32 	%f1, [%rd7];
	add.s64 	%rd8, %rd4, %rd6;
	ld.global.f32 	%f2, [%rd8];
	mul.f32 	%f3, %f1, %f2;
	shl.b32 	%r8, %r1, 2;
	mov.u32 	%r9, _ZZ7gScalarPfS_S_E5cache;
	add.s32 	%r4, %r9, %r8;
	st.shared.f32 	[%r4], %f3;
	bar.sync 	0;
	setp.lt.u32 	%p1, %r12, 2;
	@%p1 bra 	$L__BB1_4;
$L__BB1_1:
	shr.u32 	%r6, %r12, 1;
	setp.ge.u32 	%p2, %r1, %r6;
	@%p2 bra 	$L__BB1_3;
	shl.b32 	%r10, %r6, 2;
	add.s32 	%r11, %r4, %r10;
	ld.shared.f32 	%f4, [%r11];
	ld.shared.f32 	%f5, [%r4];
	add.f32 	%f6, %f4, %f5;
	st.shared.f32 	[%r4], %f6;
$L__BB1_3:
	bar.sync 	0;
	setp.gt.u32 	%p3, %r12, 3;
	mov.u32 	%r12, %r6;
	@%p3 bra 	$L__BB1_1;
$L__BB1_4:
	setp.ne.s32 	%p4, %r1, 0;
	@%p4 bra 	$L__BB1_6;
	ld.shared.f32 	%f7, [_ZZ7gScalarPfS_S_E5cache];
	cvta.to.global.u64 	%rd9, %rd1;
	mul.wide.u32 	%rd10, %r3, 4;
	add.s64 	%rd11, %rd9, %rd10;
	ld.global.f32 	%f8, [%rd11];
	add.f32 	%f9, %f7, %f8;
	st.global.f32 	[%rd11], %f9;
$L__BB1_6:
	ret;

}


// ===== COMPILED SASS (sm_100) =====

	.target	sm_100

	.elftype	@"ET_EXEC"


//--------------------- .note.nv.tkinfo           --------------------------
	.section	.note.nv.tkinfo,"",@"SHT_NOTE"
	.sectionflags	@"SHF_NOTE_NV_TKINFO"
	.tkinfo
        /*0018*/ 	.word	0x00000002
        /*0030*/ 	.string	""
        /*0030*/ 	.string	"ptxas"
        /*0030*/ 	.string	"Cuda compilation tools, release 13.0, V13.0.88"
        /*0030*/ 	.string	"Build cuda_13.0.r13.0/compiler.36424714_0"
        /*0030*/ 	.string	"-arch sm_100 -m 64 "



//--------------------- .note.nv.cuinfo           --------------------------
	.section	.note.nv.cuinfo,"",@"SHT_NOTE"
	.sectionflags	@"SHF_NOTE_NV_CUINFO"
        /*0018*/ 	.short	0x0002
        /*001a*/ 	.short	0x0064
        /*001c*/ 	.short	0x0082
	.zero		2


//--------------------- .nv.info                  --------------------------
	.section	.nv.info,"",@"SHT_CUDA_INFO"
	.align	4


	//----- nvinfo : EIATTR_REGCOUNT
	.align		4
        /*0000*/ 	.byte	0x04, 0x2f
        /*0002*/ 	.short	(.L_1 - .L_0)
	.align		4
.L_0:
        /*0004*/ 	.word	index@(_Z5gInitPf)
        /*0008*/ 	.word	0x00000008


	//----- nvinfo : EIATTR_FRAME_SIZE
	.align		4
.L_1:
        /*000c*/ 	.byte	0x04, 0x11
        /*000e*/ 	.short	(.L_3 - .L_2)
	.align		4
.L_2:
        /*0010*/ 	.word	index@(_Z5gInitPf)
        /*0014*/ 	.word	0x00000000


	//----- nvinfo : EIATTR_REGCOUNT
	.align		4
.L_3:
        /*0018*/ 	.byte	0x04, 0x2f
        /*001a*/ 	.short	(.L_5 - .L_4)
	.align		4
.L_4:
        /*001c*/ 	.word	index@(_Z7gScalarPfS_S_)
        /*0020*/ 	.word	0x0000000c


	//----- nvinfo : EIATTR_FRAME_SIZE
	.align		4
.L_5:
        /*0024*/ 	.byte	0x04, 0x11
        /*0026*/ 	.short	(.L_7 - .L_6)
	.align		4
.L_6:
        /*0028*/ 	.word	index@(_Z7gScalarPfS_S_)
        /*002c*/ 	.word	0x00000000


	//----- nvinfo : EIATTR_MIN_STACK_SIZE
	.align		4
.L_7:
        /*0030*/ 	.byte	0x04, 0x12
        /*0032*/ 	.short	(.L_9 - .L_8)
	.align		4
.L_8:
        /*0034*/ 	.word	index@(_Z7gScalarPfS_S_)
        /*0038*/ 	.word	0x00000000


	//----- nvinfo : EIATTR_MIN_STACK_SIZE
	.align		4
.L_9:
        /*003c*/ 	.byte	0x04, 0x12
        /*003e*/ 	.short	(.L_11 - .L_10)
	.align		4
.L_10:
        /*0040*/ 	.word	index@(_Z5gInitPf)
        /*0044*/ 	.word	0x00000000
.L_11:


//--------------------- .nv.compat                --------------------------
	.section	.nv.compat,"",@"SHT_CUDA_COMPAT_INFO"
	.align	4
        /*0000*/ 	.byte	0x02, 0x09, 0x00, 0x00, 0x02, 0x02, 0x01, 0x00, 0x02, 0x05, 0x05, 0x00, 0x03, 0x07, 0x01, 0x01
        /*0010*/ 	.byte	0x02, 0x03, 0x00, 0x00, 0x02, 0x06, 0x01, 0x00, 0x04, 0x0b, 0x08, 0x00, 0x09, 0x00, 0x00, 0x00
        /*0020*/ 	.byte	0x00, 0x00, 0x00, 0x00


//--------------------- .nv.info._Z7gScalarPfS_S_ --------------------------
	.section	.nv.info._Z7gScalarPfS_S_,"",@"SHT_CUDA_INFO"
	.sectionflags	@""
	.align	4


	//----- nvinfo : EIATTR_CUDA_API_VERSION
	.align		4
        /*0000*/ 	.byte	0x04, 0x37
        /*0002*/ 	.short	(.L_13 - .L_12)
.L_12:
        /*0004*/ 	.word	0x00000082


	//----- nvinfo : EIATTR_KPARAM_INFO
	.align		4
.L_13:
        /*0008*/ 	.byte	0x04, 0x17
        /*000a*/ 	.short	(.L_15 - .L_14)
.L_14:
        /*000c*/ 	.word	0x00000000
        /*0010*/ 	.short	0x0002
        /*0012*/ 	.short	0x0010
        /*0014*/ 	.byte	0x00, 0xf5, 0x21, 0x00


	//----- nvinfo : EIATTR_KPARAM_INFO
	.align		4
.L_15:
        /*0018*/ 	.byte	0x04, 0x17
        /*001a*/ 	.short	(.L_17 - .L_16)
.L_16:
        /*001c*/ 	.word	0x00000000
        /*0020*/ 	.short	0x0001
        /*0022*/ 	.short	0x0008
        /*0024*/ 	.byte	0x00, 0xf5, 0x21, 0x00


	//----- nvinfo : EIATTR_KPARAM_INFO
	.align		4
.L_17:
        /*0028*/ 	.byte	0x04, 0x17
        /*002a*/ 	.short	(.L_19 - .L_18)
.L_18:
        /*002c*/ 	.word	0x00000000
        /*0030*/ 	.short	0x0000
        /*0032*/ 	.short	0x0000
        /*0034*/ 	.byte	0x00, 0xf5, 0x21, 0x00


	//----- nvinfo : EIATTR_SPARSE_MMA_MASK
	.align		4
.L_19:
        /*0038*/ 	.byte	0x03, 0x50
        /*003a*/ 	.short	0x0000


	//----- nvinfo : EIATTR_MAXREG_COUNT
	.align		4
        /*003c*/ 	.byte	0x03, 0x1b
        /*003e*/ 	.short	0x00ff


	//----- nvinfo : EIATTR_NUM_BARRIERS
	.align		4
        /*0040*/ 	.byte	0x02, 0x4c
        /*0042*/ 	.byte	0x01
	.zero		1


	//----- nvinfo : EIATTR_MERCURY_ISA_VERSION
	.align		4
        /*0044*/ 	.byte	0x03, 0x5f
        /*0046*/ 	.short	0x0101


	//----- nvinfo : EIATTR_VRC_CTA_INIT_COUNT
	.align		4
        /*0048*/ 	.byte	0x02, 0x4a
	.zero		1
	.zero		1


	//----- nvinfo : EIATTR_EXIT_INSTR_OFFSETS
	.align		4
        /*004c*/ 	.byte	0x04, 0x1c
        /*004e*/ 	.short	(.L_21 - .L_20)


	//   ....[0]....
.L_20:
        /*0050*/ 	.word	0x00000220


	//   ....[1]....
        /*0054*/ 	.word	0x000002c0


	//----- nvinfo : EIATTR_CBANK_PARAM_SIZE
	.align		4
.L_21:
        /*0058*/ 	.byte	0x03, 0x19
        /*005a*/ 	.short	0x0018


	//----- nvinfo : EIATTR_PARAM_CBANK
	.align		4
        /*005c*/ 	.byte	0x04, 0x0a
        /*005e*/ 	.short	(.L_23 - .L_22)
	.align		4
.L_22:
        /*0060*/ 	.word	index@(.nv.constant0._Z7gScalarPfS_S_)
        /*0064*/ 	.short	0x0380
        /*0066*/ 	.short	0x0018


	//----- nvinfo : EIATTR_SW_WAR
	.align		4
.L_23:
        /*0068*/ 	.byte	0x04, 0x36
        /*006a*/ 	.short	(.L_25 - .L_24)
.L_24:
        /*006c*/ 	.word	0x00000008
.L_25:


//--------------------- .nv.info._Z5gInitPf       --------------------------
	.section	.nv.info._Z5gInitPf,"",@"SHT_CUDA_INFO"
	.sectionflags	@""
	.align	4


	//----- nvinfo : EIATTR_CUDA_API_VERSION
	.align		4
        /*0000*/ 	.byte	0x04, 0x37
        /*0002*/ 	.short	(.L_27 - .L_26)
.L_26:
        /*0004*/ 	.word	0x00000082


	//----- nvinfo : EIATTR_KPARAM_INFO
	.align		4
.L_27:
        /*0008*/ 	.byte	0x04, 0x17
        /*000a*/ 	.short	(.L_29 - .L_28)
.L_28:
        /*000c*/ 	.word	0x00000000
        /*0010*/ 	.short	0x0000
        /*0012*/ 	.short	0x0000
        /*0014*/ 	.byte	0x00, 0xf5, 0x21, 0x00


	//----- nvinfo : EIATTR_SPARSE_MMA_MASK
	.align		4
.L_29:
        /*0018*/ 	.byte	0x03, 0x50
        /*001a*/ 	.short	0x0000


	//----- nvinfo : EIATTR_MAXREG_COUNT
	.align		4
        /*001c*/ 	.byte	0x03, 0x1b
        /*001e*/ 	.short	0x00ff


	//----- nvinfo : EIATTR_MERCURY_ISA_VERSION
	.align		4
        /*0020*/ 	.byte	0x03, 0x5f
        /*0022*/ 	.short	0x0101


	//----- nvinfo : EIATTR_VRC_CTA_INIT_COUNT
	.align		4
        /*0024*/ 	.byte	0x02, 0x4a
	.zero		1
	.zero		1


	//----- nvinfo : EIATTR_EXIT_INSTR_OFFSETS
	.align		4
        /*0028*/ 	.byte	0x04, 0x1c
        /*002a*/ 	.short	(.L_31 - .L_30)


	//   ....[0]....
.L_30:
        /*002c*/ 	.word	0x000000a0


	//----- nvinfo : EIATTR_CBANK_PARAM_SIZE
	.align		4
.L_31:
        /*0030*/ 	.byte	0x03, 0x19
        /*0032*/ 	.short	0x0008


	//----- nvinfo : EIATTR_PARAM_CBANK
	.align		4
        /*0034*/ 	.byte	0x04, 0x0a
        /*0036*/ 	.short	(.L_33 - .L_32)
	.align		4
.L_32:
        /*0038*/ 	.word	index@(.nv.constant0._Z5gInitPf)
        /*003c*/ 	.short	0x0380
        /*003e*/ 	.short	0x0008


	//----- nvinfo : EIATTR_SW_WAR
	.align		4
.L_33:
        /*0040*/ 	.byte	0x04, 0x36
        /*0042*/ 	.short	(.L_35 - .L_34)
.L_34:
        /*0044*/ 	.word	0x00000008
.L_35:


//--------------------- .nv.callgraph             --------------------------
	.section	.nv.callgraph,"",@"SHT_CUDA_CALLGRAPH"
	.align	4
	.sectionentsize	8
	.align		4
        /*0000*/ 	.word	0x00000000
	.align		4
        /*0004*/ 	.word	0xffffffff
	.align		4
        /*0008*/ 	.word	0x00000000
	.align		4
        /*000c*/ 	.word	0xfffffffe
	.align		4
        /*0010*/ 	.word	0x00000000
	.align		4
        /*0014*/ 	.word	0xfffffffd
	.align		4
        /*0018*/ 	.word	0x00000000
	.align		4
        /*001c*/ 	.word	0xfffffffc


//--------------------- .text._Z7gScalarPfS_S_    --------------------------
	.section	.text._Z7gScalarPfS_S_,"ax",@progbits
	.align	128
        .global         _Z7gScalarPfS_S_
        .type           _Z7gScalarPfS_S_,@function
        .size           _Z7gScalarPfS_S_,(.L_x_4 - _Z7gScalarPfS_S_)
        .other          _Z7gScalarPfS_S_,@"STO_CUDA_ENTRY STV_DEFAULT"
_Z7gScalarPfS_S_:
.text._Z7gScalarPfS_S_:
[----:B------:R-:W-:Y:S01]  /*0000*/  LDC R1, c[0x0][0x37c] ;  /* 0x0000df00ff017b82 */ /* 0x000fe20000000800 */
[----:B------:R-:W0:Y:S07]  /*0010*/  S2R R6, SR_TID.X ;  /* 0x0000000000067919 */ /* 0x000e2e0000002100 */
[----:B------:R-:W1:Y:S01]  /*0020*/  LDC.64 R2, c[0x0][0x380] ;  /* 0x0000e000ff027b82 */ /* 0x000e620000000a00 */
[----:B------:R-:W0:Y:S01]  /*0030*/  LDCU UR8, c[0x0][0x360] ;  /* 0x00006c00ff0877ac */ /* 0x000e220008000800 */
[----:B------:R-:W0:Y:S01]  /*0040*/  S2R R9, SR_CTAID.X ;  /* 0x0000000000097919 */ /* 0x000e220000002500 */
[----:B------:R-:W2:Y:S05]  /*0050*/  LDCU.64 UR6, c[0x0][0x358] ;  /* 0x00006b00ff0677ac */ /* 0x000eaa0008000a00 */
[----:B------:R-:W3:Y:S01]  /*0060*/  LDC.64 R4, c[0x0][0x388] ;  /* 0x0000e200ff047b82 */ /* 0x000ee20000000a00 */
[----:B0-----:R-:W-:-:S04]  /*0070*/  IMAD R7, R9, UR8, R6 ;  /* 0x0000000809077c24 */ /* 0x001fc8000f8e0206 */
[----:B-1----:R-:W-:-:S04]  /*0080*/  IMAD.WIDE.U32 R2, R7, 0x4, R2 ;  /* 0x0000000407027825 */ /* 0x002fc800078e0002 */
[----:B---3--:R-:W-:Y:S02]  /*0090*/  IMAD.WIDE.U32 R4, R7, 0x4, R4 ;  /* 0x0000000407047825 */ /* 0x008fe400078e0004 */
[----:B--2---:R-:W2:Y:S04]  /*00a0*/  LDG.E R2, desc[UR6][R2.64] ;  /* 0x0000000602027981 */ /* 0x004ea8000c1e1900 */
[----:B------:R-:W2:Y:S01]  /*00b0*/  LDG.E R5, desc[UR6][R4.64] ;  /* 0x0000000604057981 */ /* 0x000ea2000c1e1900 */
[----:B------:R-:W0:Y:S01]  /*00c0*/  S2UR UR5, SR_CgaCtaId ;  /* 0x00000000000579c3 */ /* 0x000e220000008800 */
[----:B------:R-:W-:Y:S01]  /*00d0*/  UMOV UR4, 0x400 ;  /* 0x0000040000047882 */ /* 0x000fe20000000000 */
[----:B------:R-:W-:Y:S01]  /*00e0*/  UISETP.GE.U32.AND UP0, UPT, UR8, 0x2, UPT ;  /* 0x000000020800788c */ /* 0x000fe2000bf06070 */
[----:B------:R-:W-:Y:S01]  /*00f0*/  ISETP.NE.AND P0, PT, R6, RZ, PT ;  /* 0x000000ff0600720c */ /* 0x000fe20003f05270 */
[----:B0-----:R-:W-:-:S06]  /*0100*/  ULEA UR4, UR5, UR4, 0x18 ;  /* 0x0000000405047291 */ /* 0x001fcc000f8ec0ff */
[----:B------:R-:W-:Y:S01]  /*0110*/  LEA R7, R6, UR4, 0x2 ;  /* 0x0000000406077c11 */ /* 0x000fe2000f8e10ff */
[----:B--2---:R-:W-:-:S05]  /*0120*/  FMUL R0, R2, R5 ;  /* 0x0000000502007220 */ /* 0x004fca0000400000 */
[----:B------:R0:W-:Y:S01]  /*0130*/  STS [R7], R0 ;  /* 0x0000000007007388 */ /* 0x0001e20000000800 */
[----:B------:R-:W-:Y:S06]  /*0140*/  BAR.SYNC.DEFER_BLOCKING 0x0 ;  /* 0x0000000000007b1d */ /* 0x000fec0000010000 */
[----:B------:R-:W-:Y:S05]  /*0150*/  BRA.U !UP0, `(.L_x_0) ;  /* 0x0000000108307547 */ /* 0x000fea000b800000 */
[----:B0-----:R-:W-:-:S07]  /*0160*/  MOV R0, UR8 ;  /* 0x0000000800007c02 */ /* 0x001fce0008000f00 */
.L_x_1:
[----:B------:R-:W-:-:S04]  /*0170*/  SHF.R.U32.HI R5, RZ, 0x1, R0 ;  /* 0x00000001ff057819 */ /* 0x000fc80000011600 */
[----:B------:R-:W-:-:S13]  /*0180*/  ISETP.GE.U32.AND P1, PT, R6, R5, PT ;  /* 0x000000050600720c */ /* 0x000fda0003f26070 */
[----:B------:R-:W-:Y:S01]  /*0190*/  @!P1 LEA R2, R5, R7, 0x2 ;  /* 0x0000000705029211 */ /* 0x000fe200078e10ff */
[----:B------:R-:W-:Y:S05]  /*01a0*/  @!P1 LDS R3, [R7] ;  /* 0x0000000007039984 */ /* 0x000fea0000000800 */
[----:B------:R-:W0:Y:S02]  /*01b0*/  @!P1 LDS R2, [R2] ;  /* 0x0000000002029984 */ /* 0x000e240000000800 */
[----:B0-----:R-:W-:-:S05]  /*01c0*/  @!P1 FADD R4, R2, R3 ;  /* 0x0000000302049221 */ /* 0x001fca0000000000 */
[----:B------:R1:W-:Y:S01]  /*01d0*/  @!P1 STS [R7], R4 ;  /* 0x0000000407009388 */ /* 0x0003e20000000800 */
[----:B------:R-:W-:Y:S01]  /*01e0*/  BAR.SYNC.DEFER_BLOCKING 0x0 ;  /* 0x0000000000007b1d */ /* 0x000fe20000010000 */
[----:B------:R-:W-:Y:S02]  /*01f0*/  ISETP.GT.U32.AND P1, PT, R0, 0x3, PT ;  /* 0x000000030000780c */ /* 0x000fe40003f24070 */
[----:B------:R-:W-:-:S11]  /*0200*/  MOV R0, R5 ;  /* 0x0000000500007202 */ /* 0x000fd60000000f00 */
[----:B-1----:R-:W-:Y:S05]  /*0210*/  @P1 BRA `(.L_x_1) ;  /* 0xfffffffc00d41947 */ /* 0x002fea000383ffff */
.L_x_0:
[----:B------:R-:W-:Y:S05]  /*0220*/  @P0 EXIT ;  /* 0x000000000000094d */ /* 0x000fea0003800000 */
[----:B------:R-:W1:Y:S02]  /*0230*/  LDC.64 R2, c[0x0][0x390] ;  /* 0x0000e400ff027b82 */ /* 0x000e640000000a00 */
[----:B-1----:R-:W-:-:S05]  /*0240*/  IMAD.WIDE.U32 R2, R9, 0x4, R2 ;  /* 0x0000000409027825 */ /* 0x002fca00078e0002 */
[----:B------:R-:W2:Y:S01]  /*0250*/  LDG.E R5, desc[UR6][R2.64] ;  /* 0x0000000602057981 */ /* 0x000ea2000c1e1900 */
[----:B------:R-:W1:Y:S01]  /*0260*/  S2UR UR5, SR_CgaCtaId ;  /* 0x00000000000579c3 */ /* 0x000e620000008800 */
[----:B------:R-:W-:Y:S02]  /*0270*/  UMOV UR4, 0x400 ;  /* 0x0000040000047882 */ /* 0x000fe40000000000 */
[----:B-1----:R-:W-:-:S09]  /*0280*/  ULEA UR4, UR5, UR4, 0x18 ;  /* 0x0000000405047291 */ /* 0x002fd2000f8ec0ff */
[----:B0-----:R-:W2:Y:S02]  /*0290*/  LDS R0, [UR4] ;  /* 0x00000004ff007984 */ /* 0x001ea40008000800 */
[----:B--2---:R-:W-:-:S05]  /*02a0*/  FADD R5, R0, R5 ;  /* 0x0000000500057221 */ /* 0x004fca0000000000 */
[----:B------:R-:W-:Y:S01]  /*02b0*/  STG.E desc[UR6][R2.64], R5 ;  /* 0x0000000502007986 */ /* 0x000fe2000c101906 */
[----:B------:R-:W-:Y:S05]  /*02c0*/  EXIT ;  /* 0x000000000000794d */ /* 0x000fea0003800000 */
.L_x_2:
[----:B------:R-:W-:-:S00]  /*02d0*/  BRA `(.L_x_2) ;  /* 0xfffffffc00fc7947 */ /* 0x000fc0000383ffff */
[----:B------:R-:W-:-:S00]  /*02e0*/  NOP ;  /* 0x0000000000007918 */ /* 0x000fc00000000000 */
        /* <DEDUP_REMOVED lines=9> */
.L_x_4:


//--------------------- .text._Z5gInitPf          --------------------------
	.section	.text._Z5gInitPf,"ax",@progbits
	.align	128
        .global         _Z5gInitPf
        .type           _Z5gInitPf,@function
        .size           _Z5gInitPf,(.L_x_5 - _Z5gInitPf)
        .other          _Z5gInitPf,@"STO_CUDA_ENTRY STV_DEFAULT"
_Z5gInitPf:
.text._Z5gInitPf:
[----:B------:R-:W-:Y:S01]  /*0000*/  LDC R1, c[0x0][0x37c] ;  /* 0x0000df00ff017b82 */ /* 0x000fe20000000800 */
[----:B------:R-:W0:Y:S07]  /*0010*/  S2R R5, SR_TID.X ;  /* 0x0000000000057919 */ /* 0x000e2e0000002100 */
[----:B------:R-:W0:Y:S01]  /*0020*/  S2UR UR6, SR_CTAID.X ;  /* 0x00000000000679c3 */ /* 0x000e220000002500 */
[----:B------:R-:W1:Y:S07]  /*0030*/  LDCU.64 UR4, c[0x0][0x358] ;  /* 0x00006b00ff0477ac */ /* 0x000e6e0008000a00 */
[----:B------:R-:W0:Y:S08]  /*0040*/  LDC R0, c[0x0][0x360] ;  /* 0x0000d800ff007b82 */ /* 0x000e300000000800 */
[----:B------:R-:W2:Y:S01]  /*0050*/  LDC.64 R2, c[0x0][0x380] ;  /* 0x0000e000ff027b82 */ /* 0x000ea20000000a00 */
[----:B0-----:R-:W-:-:S04]  /*0060*/  IMAD R5, R0, UR6, R5 ;  /* 0x0000000600057c24 */ /* 0x001fc8000f8e0205 */
[----:B--2---:R-:W-:Y:S01]  /*0070*/  IMAD.WIDE.U32 R2, R5, 0x4, R2 ;  /* 0x0000000405027825 */ /* 0x004fe200078e0002 */
[----:B------:R-:W-:-:S05]  /*0080*/  I2FP.F32.U32 R5, R5 ;  /* 0x0000000500057245 */ /* 0x000fca0000201000 */
[----:B-1----:R-:W-:Y:S01]  /*0090*/  STG.E desc[UR4][R2.64], R5 ;  /* 0x0000000502007986 */ /* 0x002fe2000c101904 */
[----:B------:R-:W-:Y:S05]  /*00a0*/  EXIT ;  /* 0x000000000000794d */ /* 0x000fea0003800000 */
.L_x_3:
        /* <DEDUP_REMOVED lines=13> */
.L_x_5:


//--------------------- .nv.shared._Z7gScalarPfS_S_ --------------------------
	.section	.nv.shared._Z7gScalarPfS_S_,"aw",@nobits
	.sectionflags	@""
	.align	4
.nv.shared._Z7gScalarPfS_S_:
	.zero		1028


//--------------------- .nv.shared.reserved.0     --------------------------
	.section	.nv.shared.reserved.0,"aw",@nobits
	.weak		__nv_reservedSMEM_offset_0_alias
	.size		__nv_reservedSMEM_offset_0_alias, 0, 64
	.other		__nv_reservedSMEM_offset_0_alias,@"STO_CUDA_RESERVED_SHARED STV_DEFAULT"
__nv_reservedSMEM_offset_0_alias:
	.zero		0
	.zero		64


//--------------------- .nv.constant0._Z7gScalarPfS_S_ --------------------------
	.section	.nv.constant0._Z7gScalarPfS_S_,"a",@progbits
	.sectionflags	@""
	.align	4
.nv.constant0._Z7gScalarPfS_S_:
	.zero		920


//--------------------- .nv.constant0._Z5gInitPf  --------------------------
	.section	.nv.constant0._Z5gInitPf,"a",@progbits
	.sectionflags	@""
	.align	4
.nv.constant0._Z5gInitPf:
	.zero		904


//--------------------- SYMBOLS --------------------------

	.type		.nv.reservedSmem.offset0,@object
	.size		.nv.reservedSmem.offset0,0x4
	.type		.nv.reservedSmem.cap,@object
	.size		.nv.reservedSmem.cap,0x4
